//
// Generated by NVIDIA NVVM Compiler
//
// Compiler Build ID: CL-36424714
// Cuda compilation tools, release 13.0, V13.0.88
// Based on NVVM 20.0.0
//

.version 9.0
.target sm_100
.address_size 64

	// .globl	_Z11gridSamplesPK6float2PKfPfS4_i

.visible .entry _Z11gridSamplesPK6float2PKfPfS4_i(
	.param .u64 .ptr .align 1 _Z11gridSamplesPK6float2PKfPfS4_i_param_0,
	.param .u64 .ptr .align 1 _Z11gridSamplesPK6float2PKfPfS4_i_param_1,
	.param .u64 .ptr .align 1 _Z11gridSamplesPK6float2PKfPfS4_i_param_2,
	.param .u64 .ptr .align 1 _Z11gridSamplesPK6float2PKfPfS4_i_param_3,
	.param .u32 _Z11gridSamplesPK6float2PKfPfS4_i_param_4
)
{
	.reg .pred 	%p<17>;
	.reg .b32 	%r<39>;
	.reg .b32 	%f<70>;
	.reg .b64 	%rd<19>;

	ld.param.u64 	%rd5, [_Z11gridSamplesPK6float2PKfPfS4_i_param_0];
	ld.param.u64 	%rd6, [_Z11gridSamplesPK6float2PKfPfS4_i_param_1];
	ld.param.u64 	%rd7, [_Z11gridSamplesPK6float2PKfPfS4_i_param_2];
	ld.param.u64 	%rd8, [_Z11gridSamplesPK6float2PKfPfS4_i_param_3];
	ld.param.u32 	%r21, [_Z11gridSamplesPK6float2PKfPfS4_i_param_4];
	cvta.to.global.u64 	%rd1, %rd8;
	cvta.to.global.u64 	%rd2, %rd7;
	mov.u32 	%r22, %tid.x;
	mov.u32 	%r23, %ctaid.x;
	mov.u32 	%r24, %ntid.x;
	mad.lo.s32 	%r1, %r23, %r24, %r22;
	setp.gt.s32 	%p1, %r1, 7;
	@%p1 bra 	$L__BB0_12;
	cvta.to.global.u64 	%rd9, %rd5;
	cvta.to.global.u64 	%rd10, %rd6;
	mul.wide.s32 	%rd11, %r1, 8;
	add.s64 	%rd12, %rd9, %rd11;
	ld.global.v2.f32 	{%f8, %f9}, [%rd12];
	mul.wide.s32 	%rd13, %r1, 4;
	add.s64 	%rd14, %rd10, %rd13;
	ld.global.f32 	%f1, [%rd14];
	add.f32 	%f10, %f8, 0f3F800000;
	cvt.rn.f32.s32 	%f11, %r21;
	mul.f32 	%f12, %f10, %f11;
	mul.f32 	%f2, %f12, 0f3F000000;
	add.f32 	%f13, %f9, 0f3F800000;
	mul.f32 	%f14, %f13, %f11;
	mul.f32 	%f3, %f14, 0f3F000000;
	add.f32 	%f15, %f2, 0fBFC00000;
	cvt.rzi.s32.f32 	%r25, %f15;
	max.s32 	%r2, %r25, 0;
	add.s32 	%r26, %r21, -1;
	add.f32 	%f16, %f2, 0f3FC00000;
	cvt.rzi.s32.f32 	%r27, %f16;
	min.s32 	%r3, %r26, %r27;
	add.f32 	%f17, %f3, 0fBFC00000;
	cvt.rzi.s32.f32 	%r28, %f17;
	max.s32 	%r35, %r28, 0;
	add.f32 	%f18, %f3, 0f3FC00000;
	cvt.rzi.s32.f32 	%r29, %f18;
	min.s32 	%r5, %r26, %r29;
	setp.gt.s32 	%p2, %r35, %r5;
	@%p2 bra 	$L__BB0_12;
	add.s32 	%r6, %r3, 1;
	sub.s32 	%r30, %r6, %r2;
	sub.s32 	%r7, %r3, %r2;
	and.b32  	%r8, %r30, 3;
	cvt.rn.f32.u32 	%f19, %r2;
	sub.f32 	%f20, %f2, %f19;
	mul.f32 	%f4, %f20, %f20;
	add.s32 	%r9, %r2, 1;
	cvt.rn.f32.u32 	%f21, %r9;
	sub.f32 	%f22, %f2, %f21;
	mul.f32 	%f5, %f22, %f22;
	add.s32 	%r10, %r2, 2;
	cvt.rn.f32.u32 	%f23, %r10;
	sub.f32 	%f24, %f2, %f23;
	mul.f32 	%f6, %f24, %f24;
$L__BB0_3:
	mov.u32 	%r11, %r35;
	setp.lt.s32 	%p3, %r3, %r2;
	@%p3 bra 	$L__BB0_11;
	setp.eq.s32 	%p4, %r8, 0;
	cvt.rn.f32.u32 	%f25, %r11;
	sub.f32 	%f26, %f3, %f25;
	mul.f32 	%f7, %f26, %f26;
	mul.lo.s32 	%r12, %r11, %r21;
	mov.u32 	%r36, %r2;
	@%p4 bra 	$L__BB0_8;
	setp.eq.s32 	%p5, %r8, 1;
	add.f32 	%f27, %f7, %f4;
	setp.le.f32 	%p6, %f27, 0f40100000;
	selp.f32 	%f28, 0f3F800000, 0f00000000, %p6;
	add.s32 	%r31, %r2, %r12;
	mul.wide.s32 	%rd15, %r31, 4;
	add.s64 	%rd3, %rd2, %rd15;
	mul.f32 	%f29, %f1, %f28;
	atom.global.add.f32 	%f30, [%rd3], %f29;
	add.s64 	%rd4, %rd1, %rd15;
	atom.global.add.f32 	%f31, [%rd4], 0f00000000;
	mov.u32 	%r36, %r9;
	@%p5 bra 	$L__BB0_8;
	setp.eq.s32 	%p7, %r8, 2;
	add.f32 	%f32, %f7, %f5;
	setp.le.f32 	%p8, %f32, 0f40100000;
	selp.f32 	%f33, 0f3F800000, 0f00000000, %p8;
	mul.f32 	%f34, %f1, %f33;
	atom.global.add.f32 	%f35, [%rd3+4], %f34;
	atom.global.add.f32 	%f36, [%rd4+4], 0f00000000;
	mov.u32 	%r36, %r10;
	@%p7 bra 	$L__BB0_8;
	add.s32 	%r36, %r2, 3;
	add.f32 	%f37, %f7, %f6;
	setp.le.f32 	%p9, %f37, 0f40100000;
	selp.f32 	%f38, 0f3F800000, 0f00000000, %p9;
	mul.f32 	%f39, %f1, %f38;
	atom.global.add.f32 	%f40, [%rd3+8], %f39;
	atom.global.add.f32 	%f41, [%rd4+8], 0f00000000;
$L__BB0_8:
	setp.lt.u32 	%p10, %r7, 3;
	@%p10 bra 	$L__BB0_11;
	add.s32 	%r37, %r36, %r12;
$L__BB0_10:
	cvt.rn.f32.u32 	%f42, %r36;
	sub.f32 	%f43, %f2, %f42;
	fma.rn.f32 	%f44, %f43, %f43, %f7;
	setp.le.f32 	%p11, %f44, 0f40100000;
	selp.f32 	%f45, 0f3F800000, 0f00000000, %p11;
	mul.wide.s32 	%rd16, %r37, 4;
	add.s64 	%rd17, %rd2, %rd16;
	mul.f32 	%f46, %f1, %f45;
	atom.global.add.f32 	%f47, [%rd17], %f46;
	add.s64 	%rd18, %rd1, %rd16;
	atom.global.add.f32 	%f48, [%rd18], 0f00000000;
	add.s32 	%r32, %r36, 1;
	cvt.rn.f32.u32 	%f49, %r32;
	sub.f32 	%f50, %f2, %f49;
	fma.rn.f32 	%f51, %f50, %f50, %f7;
	setp.le.f32 	%p12, %f51, 0f40100000;
	selp.f32 	%f52, 0f3F800000, 0f00000000, %p12;
	mul.f32 	%f53, %f1, %f52;
	atom.global.add.f32 	%f54, [%rd17+4], %f53;
	atom.global.add.f32 	%f55, [%rd18+4], 0f00000000;
	add.s32 	%r33, %r36, 2;
	cvt.rn.f32.u32 	%f56, %r33;
	sub.f32 	%f57, %f2, %f56;
	fma.rn.f32 	%f58, %f57, %f57, %f7;
	setp.le.f32 	%p13, %f58, 0f40100000;
	selp.f32 	%f59, 0f3F800000, 0f00000000, %p13;
	mul.f32 	%f60, %f1, %f59;
	atom.global.add.f32 	%f61, [%rd17+8], %f60;
	atom.global.add.f32 	%f62, [%rd18+8], 0f00000000;
	add.s32 	%r34, %r36, 3;
	cvt.rn.f32.u32 	%f63, %r34;
	sub.f32 	%f64, %f2, %f63;
	fma.rn.f32 	%f65, %f64, %f64, %f7;
	setp.le.f32 	%p14, %f65, 0f40100000;
	selp.f32 	%f66, 0f3F800000, 0f00000000, %p14;
	mul.f32 	%f67, %f1, %f66;
	atom.global.add.f32 	%f68, [%rd17+12], %f67;
	atom.global.add.f32 	%f69, [%rd18+12], 0f00000000;
	add.s32 	%r37, %r37, 4;
	add.s32 	%r36, %r36, 4;
	setp.ne.s32 	%p15, %r36, %r6;
	@%p15 bra 	$L__BB0_10;
$L__BB0_11:
	add.s32 	%r35, %r11, 1;
	setp.ne.s32 	%p16, %r11, %r5;
	@%p16 bra 	$L__BB0_3;
$L__BB0_12:
	ret;

}


// ===== COMPILED SASS (sm_100) =====

	.target	sm_100

	.elftype	@"ET_EXEC"


//--------------------- .note.nv.tkinfo           --------------------------
	.section	.note.nv.tkinfo,"",@"SHT_NOTE"
	.sectionflags	@"SHF_NOTE_NV_TKINFO"
	.tkinfo
        /*0018*/ 	.word	0x00000002
        /*0030*/ 	.string	""
        /*0030*/ 	.string	"ptxas"
        /*0030*/ 	.string	"Cuda compilation tools, release 13.0, V13.0.88"
        /*0030*/ 	.string	"Build cuda_13.0.r13.0/compiler.36424714_0"
        /*0030*/ 	.string	"-arch sm_100 -m 64 "



//--------------------- .note.nv.cuinfo           --------------------------
	.section	.note.nv.cuinfo,"",@"SHT_NOTE"
	.sectionflags	@"SHF_NOTE_NV_CUINFO"
        /*0018*/ 	.short	0x0002
        /*001a*/ 	.short	0x0064
        /*001c*/ 	.short	0x0082
	.zero		2


//--------------------- .nv.info                  --------------------------
	.section	.nv.info,"",@"SHT_CUDA_INFO"
	.align	4


	//----- nvinfo : EIATTR_REGCOUNT
	.align		4
        /*0000*/ 	.byte	0x04, 0x2f
        /*0002*/ 	.short	(.L_1 - .L_0)
	.align		4
.L_0:
        /*0004*/ 	.word	index@(_Z11gridSamplesPK6float2PKfPfS4_i)
        /*0008*/ 	.word	0x00000020


	//----- nvinfo : EIATTR_FRAME_SIZE
	.align		4
.L_1:
        /*000c*/ 	.byte	0x04, 0x11
        /*000e*/ 	.short	(.L_3 - .L_2)
	.align		4
.L_2:
        /*0010*/ 	.word	index@(_Z11gridSamplesPK6float2PKfPfS4_i)
        /*0014*/ 	.word	0x00000000


	//----- nvinfo : EIATTR_MIN_STACK_SIZE
	.align		4
.L_3:
        /*0018*/ 	.byte	0x04, 0x12
        /*001a*/ 	.short	(.L_5 - .L_4)
	.align		4
.L_4:
        /*001c*/ 	.word	index@(_Z11gridSamplesPK6float2PKfPfS4_i)
        /*0020*/ 	.word	0x00000000
.L_5:


//--------------------- .nv.compat                --------------------------
	.section	.nv.compat,"",@"SHT_CUDA_COMPAT_INFO"
	.align	4
        /*0000*/ 	.byte	0x02, 0x09, 0x00, 0x00, 0x02, 0x02, 0x01, 0x00, 0x02, 0x05, 0x05, 0x00, 0x03, 0x07, 0x01, 0x01
        /*0010*/ 	.byte	0x02, 0x03, 0x00, 0x00, 0x02, 0x06, 0x01, 0x00, 0x04, 0x0b, 0x08, 0x00, 0x09, 0x00, 0x00, 0x00
        /*0020*/ 	.byte	0x00, 0x00, 0x00, 0x00


//--------------------- .nv.info._Z11gridSamplesPK6float2PKfPfS4_i --------------------------
	.section	.nv.info._Z11gridSamplesPK6float2PKfPfS4_i,"",@"SHT_CUDA_INFO"
	.sectionflags	@""
	.align	4


	//----- nvinfo : EIATTR_CUDA_API_VERSION
	.align		4
        /*0000*/ 	.byte	0x04, 0x37
        /*0002*/ 	.short	(.L_7 - .L_6)
.L_6:
        /*0004*/ 	.word	0x00000082


	//----- nvinfo : EIATTR_KPARAM_INFO
	.align		4
.L_7:
        /*0008*/ 	.byte	0x04, 0x17
        /*000a*/ 	.short	(.L_9 - .L_8)
.L_8:
        /*000c*/ 	.word	0x00000000
        /*0010*/ 	.short	0x0004
        /*0012*/ 	.short	0x0020
        /*0014*/ 	.byte	0x00, 0xf0, 0x11, 0x00


	//----- nvinfo : EIATTR_KPARAM_INFO
	.align		4
.L_9:
        /*0018*/ 	.byte	0x04, 0x17
        /*001a*/ 	.short	(.L_11 - .L_10)
.L_10:
        /*001c*/ 	.word	0x00000000
        /*0020*/ 	.short	0x0003
        /*0022*/ 	.short	0x0018
        /*0024*/ 	.byte	0x00, 0xf5, 0x21, 0x00


	//----- nvinfo : EIATTR_KPARAM_INFO
	.align		4
.L_11:
        /*0028*/ 	.byte	0x04, 0x17
        /*002a*/ 	.short	(.L_13 - .L_12)
.L_12:
        /*002c*/ 	.word	0x00000000
        /*0030*/ 	.short	0x0002
        /*0032*/ 	.short	0x0010
        /*0034*/ 	.byte	0x00, 0xf5, 0x21, 0x00


	//----- nvinfo : EIATTR_KPARAM_INFO
	.align		4
.L_13:
        /*0038*/ 	.byte	0x04, 0x17
        /*003a*/ 	.short	(.L_15 - .L_14)
.L_14:
        /*003c*/ 	.word	0x00000000
        /*0040*/ 	.short	0x0001
        /*0042*/ 	.short	0x0008
        /*0044*/ 	.byte	0x00, 0xf5, 0x21, 0x00


	//----- nvinfo : EIATTR_KPARAM_INFO
	.align		4
.L_15:
        /*0048*/ 	.byte	0x04, 0x17
        /*004a*/ 	.short	(.L_17 - .L_16)
.L_16:
        /*004c*/ 	.word	0x00000000
        /*0050*/ 	.short	0x0000
        /*0052*/ 	.short	0x0000
        /*0054*/ 	.byte	0x00, 0xf5, 0x21, 0x00


	//----- nvinfo : EIATTR_SPARSE_MMA_MASK
	.align		4
.L_17:
        /*0058*/ 	.byte	0x03, 0x50
        /*005a*/ 	.short	0x0000


	//----- nvinfo : EIATTR_MAXREG_COUNT
	.align		4
        /*005c*/ 	.byte	0x03, 0x1b
        /*005e*/ 	.short	0x00ff


	//----- nvinfo : EIATTR_MERCURY_ISA_VERSION
	.align		4
        /*0060*/ 	.byte	0x03, 0x5f
        /*0062*/ 	.short	0x0101


	//----- nvinfo : EIATTR_VRC_CTA_INIT_COUNT
	.align		4
        /*0064*/ 	.byte	0x02, 0x4a
	.zero		1
	.zero		1


	//----- nvinfo : EIATTR_EXIT_INSTR_OFFSETS
	.align		4
        /*0068*/ 	.byte	0x04, 0x1c
        /*006a*/ 	.short	(.L_19 - .L_18)


	//   ....[0]....
.L_18:
        /*006c*/ 	.word	0x00000060


	//   ....[1]....
        /*0070*/ 	.word	0x000001f0


	//   ....[2]....
        /*0074*/ 	.word	0x000008a0


	//----- nvinfo : EIATTR_CRS_STACK_SIZE
	.align		4
.L_19:
        /*0078*/ 	.byte	0x04, 0x1e
        /*007a*/ 	.short	(.L_21 - .L_20)
.L_20:
        /*007c*/ 	.word	0x00000000


	//----- nvinfo : EIATTR_CBANK_PARAM_SIZE
	.align		4
.L_21:
        /*0080*/ 	.byte	0x03, 0x19
        /*0082*/ 	.short	0x0024


	//----- nvinfo : EIATTR_PARAM_CBANK
	.align		4
        /*0084*/ 	.byte	0x04, 0x0a
        /*0086*/ 	.short	(.L_23 - .L_22)
	.align		4
.L_22:
        /*0088*/ 	.word	index@(.nv.constant0._Z11gridSamplesPK6float2PKfPfS4_i)
        /*008c*/ 	.short	0x0380
        /*008e*/ 	.short	0x0024


	//----- nvinfo : EIATTR_SW_WAR
	.align		4
.L_23:
        /*0090*/ 	.byte	0x04, 0x36
        /*0092*/ 	.short	(.L_25 - .L_24)
.L_24:
        /*0094*/ 	.word	0x00000008
.L_25:


//--------------------- .nv.callgraph             --------------------------
	.section	.nv.callgraph,"",@"SHT_CUDA_CALLGRAPH"
	.align	4
	.sectionentsize	8
	.align		4
        /*0000*/ 	.word	0x00000000
	.align		4
        /*0004*/ 	.word	0xffffffff
	.align		4
        /*0008*/ 	.word	0x00000000
	.align		4
        /*000c*/ 	.word	0xfffffffe
	.align		4
        /*0010*/ 	.word	0x00000000
	.align		4
        /*0014*/ 	.word	0xfffffffd
	.align		4
        /*0018*/ 	.word	0x00000000
	.align		4
        /*001c*/ 	.word	0xfffffffc


//--------------------- .text._Z11gridSamplesPK6float2PKfPfS4_i --------------------------
	.section	.text._Z11gridSamplesPK6float2PKfPfS4_i,"ax",@progbits
	.align	128
        .global         _Z11gridSamplesPK6float2PKfPfS4_i
        .type           _Z11gridSamplesPK6float2PKfPfS4_i,@function
        .size           _Z11gridSamplesPK6float2PKfPfS4_i,(.L_x_7 - _Z11gridSamplesPK6float2PKfPfS4_i)
        .other          _Z11gridSamplesPK6float2PKfPfS4_i,@"STO_CUDA_ENTRY STV_DEFAULT"
_Z11gridSamplesPK6float2PKfPfS4_i:
.text._Z11gridSamplesPK6float2PKfPfS4_i:
[----:B------:R-:W-:Y:S01]  /*0000*/  LDC R1, c[0x0][0x37c] ;  /* 0x0000df00ff017b82 */ /* 0x000fe20000000800 */
[----:B------:R-:W0:Y:S07]  /*0010*/  S2R R5, SR_TID.X ;  /* 0x0000000000057919 */ /* 0x000e2e0000002100 */
[----:B------:R-:W0:Y:S08]  /*0020*/  S2UR UR4, SR_CTAID.X ;  /* 0x00000000000479c3 */ /* 0x000e300000002500 */
[----:B------:R-:W0:Y:S02]  /*0030*/  LDC R0, c[0x0][0x360] ;  /* 0x0000d800ff007b82 */ /* 0x000e240000000800 */
[----:B0-----:R-:W-:-:S05]  /*0040*/  IMAD R5, R0, UR4, R5 ;  /* 0x0000000400057c24 */ /* 0x001fca000f8e0205 */
[----:B------:R-:W-:-:S13]  /*0050*/  ISETP.GT.AND P0, PT, R5, 0x7, PT ;  /* 0x000000070500780c */ /* 0x000fda0003f04270 */
[----:B------:R-:W-:Y:S05]  /*0060*/  @P0 EXIT ;  /* 0x000000000000094d */ /* 0x000fea0003800000 */
[----:B------:R-:W0:Y:S01]  /*0070*/  LDC.64 R2, c[0x0][0x380] ;  /* 0x0000e000ff027b82 */ /* 0x000e220000000a00 */
[----:B------:R-:W1:Y:S01]  /*0080*/  LDCU.64 UR6, c[0x0][0x358] ;  /* 0x00006b00ff0677ac */ /* 0x000e620008000a00 */
[----:B------:R-:W2:Y:S01]  /*0090*/  LDCU UR4, c[0x0][0x3a0] ;  /* 0x00007400ff0477ac */ /* 0x000ea20008000800 */
[----:B------:R-:W-:-:S05]  /*00a0*/  HFMA2 R11, -RZ, RZ, 1.75, 0 ;  /* 0x3f000000ff0b7431 */ /* 0x000fca00000001ff */
[----:B------:R-:W3:Y:S01]  /*00b0*/  LDC.64 R12, c[0x0][0x388] ;  /* 0x0000e200ff0c7b82 */ /* 0x000ee20000000a00 */
[----:B0-----:R-:W-:-:S06]  /*00c0*/  IMAD.WIDE R2, R5, 0x8, R2 ;  /* 0x0000000805027825 */ /* 0x001fcc00078e0202 */
[----:B-1----:R-:W4:Y:S01]  /*00d0*/  LDG.E.64 R2, desc[UR6][R2.64] ;  /* 0x0000000602027981 */ /* 0x002f22000c1e1b00 */
[----:B--2---:R-:W-:Y:S01]  /*00e0*/  I2FP.F32.S32 R7, UR4 ;  /* 0x0000000400077c45 */ /* 0x004fe20008201400 */
[----:B------:R-:W-:Y:S01]  /*00f0*/  UIADD3 UR4, UPT, UPT, UR4, -0x1, URZ ;  /* 0xffffffff04047890 */ /* 0x000fe2000fffe0ff */
[----:B---3--:R-:W-:-:S04]  /*0100*/  IMAD.WIDE R12, R5, 0x4, R12 ;  /* 0x00000004050c7825 */ /* 0x008fc800078e020c */
[----:B----4-:R-:W-:Y:S01]  /*0110*/  FADD R0, R3, 1 ;  /* 0x3f80000003007421 */ /* 0x010fe20000000000 */
[----:B------:R-:W-:-:S03]  /*0120*/  FADD R4, R2, 1 ;  /* 0x3f80000002047421 */ /* 0x000fc60000000000 */
[----:B------:R-:W-:Y:S01]  /*0130*/  FMUL R0, R7, R0 ;  /* 0x0000000007007220 */ /* 0x000fe20000400000 */
[----:B------:R-:W-:-:S03]  /*0140*/  FMUL R2, R4, R7 ;  /* 0x0000000704027220 */ /* 0x000fc60000400000 */
[CC--:B------:R-:W-:Y:S01]  /*0150*/  FFMA R8, R0.reuse, R11.reuse, -1.5 ;  /* 0xbfc0000000087423 */ /* 0x0c0fe2000000000b */
[-C--:B------:R-:W-:Y:S01]  /*0160*/  FFMA R9, R0, R11.reuse, 1.5 ;  /* 0x3fc0000000097423 */ /* 0x080fe2000000000b */
[----:B------:R-:W-:-:S04]  /*0170*/  FFMA R6, R2, R11, 1.5 ;  /* 0x3fc0000002067423 */ /* 0x000fc8000000000b */
[----:B------:R-:W0:Y:S08]  /*0180*/  F2I.TRUNC.NTZ R8, R8 ;  /* 0x0000000800087305 */ /* 0x000e30000020f100 */
[----:B------:R-:W1:Y:S01]  /*0190*/  F2I.TRUNC.NTZ R9, R9 ;  /* 0x0000000900097305 */ /* 0x000e62000020f100 */
[----:B0-----:R-:W-:-:S07]  /*01a0*/  VIMNMX R14, PT, PT, RZ, R8, !PT ;  /* 0x00000008ff0e7248 */ /* 0x001fce0007fe0100 */
[----:B------:R-:W0:Y:S01]  /*01b0*/  F2I.TRUNC.NTZ R4, R6 ;  /* 0x0000000600047305 */ /* 0x000e22000020f100 */
[----:B-1----:R-:W-:-:S04]  /*01c0*/  VIMNMX R3, PT, PT, R9, UR4, PT ;  /* 0x0000000409037c48 */ /* 0x002fc8000bfe0100 */
[----:B------:R-:W-:Y:S02]  /*01d0*/  ISETP.GT.AND P0, PT, R14, R3, PT ;  /* 0x000000030e00720c */ /* 0x000fe40003f04270 */
[----:B0-----:R-:W-:-:S11]  /*01e0*/  VIMNMX R4, PT, PT, R4, UR4, PT ;  /* 0x0000000404047c48 */ /* 0x001fd6000bfe0100 */
[----:B------:R-:W-:Y:S05]  /*01f0*/  @P0 EXIT ;  /* 0x000000000000094d */ /* 0x000fea0003800000 */
[----:B------:R-:W-:Y:S01]  /*0200*/  FFMA R9, R2, R11, -1.5 ;  /* 0xbfc0000002097423 */ /* 0x000fe2000000000b */
[----:B------:R0:W5:Y:S01]  /*0210*/  LDG.E R5, desc[UR6][R12.64] ;  /* 0x000000060c057981 */ /* 0x000162000c1e1900 */
[----:B------:R-:W-:Y:S02]  /*0220*/  IADD3 R10, PT, PT, R4, 0x1, RZ ;  /* 0x00000001040a7810 */ /* 0x000fe40007ffe0ff */
[----:B------:R-:W1:Y:S01]  /*0230*/  F2I.TRUNC.NTZ R7, R9 ;  /* 0x0000000900077305 */ /* 0x000e62000020f100 */
[----:B0-----:R-:W-:Y:S02]  /*0240*/  MOV R12, R14 ;  /* 0x0000000e000c7202 */ /* 0x001fe40000000f00 */
[----:B-1----:R-:W-:-:S04]  /*0250*/  VIMNMX R7, PT, PT, RZ, R7, !PT ;  /* 0x00000007ff077248 */ /* 0x002fc80007fe0100 */
[C---:B------:R-:W-:Y:S02]  /*0260*/  IADD3 R8, PT, PT, -R7.reuse, R4, RZ ;  /* 0x0000000407087210 */ /* 0x040fe40007ffe1ff */
[C---:B------:R-:W-:Y:S02]  /*0270*/  IADD3 R6, PT, PT, R7.reuse, 0x1, RZ ;  /* 0x0000000107067810 */ /* 0x040fe40007ffe0ff */
[----:B------:R-:W-:Y:S02]  /*0280*/  ISETP.GE.U32.AND P0, PT, R8, 0x3, PT ;  /* 0x000000030800780c */ /* 0x000fe40003f06070 */
[----:B------:R-:W-:Y:S02]  /*0290*/  IADD3 R8, PT, PT, R7, 0x2, RZ ;  /* 0x0000000207087810 */ /* 0x000fe40007ffe0ff */
[----:B------:R-:W-:Y:S02]  /*02a0*/  I2FP.F32.U32 R11, R7 ;  /* 0x00000007000b7245 */ /* 0x000fe40000201000 */
[----:B------:R-:W-:-:S02]  /*02b0*/  I2FP.F32.U32 R15, R6 ;  /* 0x00000006000f7245 */ /* 0x000fc40000201000 */
[----:B------:R-:W-:Y:S01]  /*02c0*/  I2FP.F32.U32 R13, R8 ;  /* 0x00000008000d7245 */ /* 0x000fe20000201000 */
[C---:B------:R-:W-:Y:S01]  /*02d0*/  FFMA R9, R2.reuse, 0.5, -R11 ;  /* 0x3f00000002097823 */ /* 0x040fe2000000080b */
[----:B------:R-:W-:Y:S01]  /*02e0*/  IADD3 R11, PT, PT, -R7, R10, RZ ;  /* 0x0000000a070b7210 */ /* 0x000fe20007ffe1ff */
[C---:B------:R-:W-:Y:S02]  /*02f0*/  FFMA R15, R2.reuse, 0.5, -R15 ;  /* 0x3f000000020f7823 */ /* 0x040fe4000000080f */
[----:B------:R-:W-:Y:S01]  /*0300*/  FFMA R18, R2, 0.5, -R13 ;  /* 0x3f00000002127823 */ /* 0x000fe2000000080d */
[----:B------:R-:W-:Y:S01]  /*0310*/  FMUL R9, R9, R9 ;  /* 0x0000000909097220 */ /* 0x000fe20000400000 */
[----:B------:R-:W-:Y:S01]  /*0320*/  LOP3.LUT R11, R11, 0x3, RZ, 0xc0, !PT ;  /* 0x000000030b0b7812 */ /* 0x000fe200078ec0ff */
[----:B------:R-:W-:Y:S01]  /*0330*/  FMUL R13, R15, R15 ;  /* 0x0000000f0f0d7220 */ /* 0x000fe20000400000 */
[----:B------:R-:W-:-:S07]  /*0340*/  FMUL R18, R18, R18 ;  /* 0x0000001212127220 */ /* 0x000fce0000400000 */
.L_x_5:
[----:B------:R-:W-:Y:S01]  /*0350*/  ISETP.GE.AND P1, PT, R4, R7, PT ;  /* 0x000000070400720c */ /* 0x000fe20003f26270 */
[----:B------:R-:W-:-:S12]  /*0360*/  BSSY.RECONVERGENT B0, `(.L_x_0) ;  /* 0x0000050000007945 */ /* 0x000fd80003800200 */
[----:B0123--:R-:W-:Y:S05]  /*0370*/  @!P1 BRA `(.L_x_1) ;  /* 0x0000000400389947 */ /* 0x00ffea0003800000 */
[----:B------:R-:W-:Y:S01]  /*0380*/  ISETP.NE.AND P1, PT, R11, RZ, PT ;  /* 0x000000ff0b00720c */ /* 0x000fe20003f25270 */
[----:B------:R-:W-:Y:S01]  /*0390*/  BSSY.RECONVERGENT B1, `(.L_x_2) ;  /* 0x0000022000017945 */ /* 0x000fe20003800200 */
[----:B------:R-:W-:Y:S01]  /*03a0*/  I2FP.F32.U32 R15, R12 ;  /* 0x0000000c000f7245 */ /* 0x000fe20000201000 */
[----:B------:R-:W-:-:S04]  /*03b0*/  IMAD.MOV.U32 R19, RZ, RZ, R7 ;  /* 0x000000ffff137224 */ /* 0x000fc800078e0007 */
[----:B------:R-:W-:-:S04]  /*03c0*/  FFMA R15, R0, 0.5, -R15 ;  /* 0x3f000000000f7823 */ /* 0x000fc8000000080f */
[----:B------:R-:W-:Y:S02]  /*03d0*/  FMUL R20, R15, R15 ;  /* 0x0000000f0f147220 */ /* 0x000fe40000400000 */
[----:B------:R-:W-:Y:S05]  /*03e0*/  @!P1 BRA `(.L_x_3) ;  /* 0x0000000000709947 */ /* 0x000fea0003800000 */
[----:B------:R-:W0:Y:S01]  /*03f0*/  LDC.64 R14, c[0x0][0x390] ;  /* 0x0000e400ff0e7b82 */ /* 0x000e220000000a00 */
[----:B------:R-:W1:Y:S01]  /*0400*/  LDCU UR4, c[0x0][0x3a0] ;  /* 0x00007400ff0477ac */ /* 0x000e620008000800 */
[----:B------:R-:W-:-:S06]  /*0410*/  FADD R19, R9, R20 ;  /* 0x0000001409137221 */ /* 0x000fcc0000000000 */
[----:B------:R-:W2:Y:S01]  /*0420*/  LDC.64 R16, c[0x0][0x398] ;  /* 0x0000e600ff107b82 */ /* 0x000ea20000000a00 */
[----:B------:R-:W-:Y:S02]  /*0430*/  ISETP.NE.AND P1, PT, R11, 0x1, PT ;  /* 0x000000010b00780c */ /* 0x000fe40003f25270 */
[----:B------:R-:W-:-:S05]  /*0440*/  FSET.BF.LE.AND R22, R19, 2.25, PT ;  /* 0x401000001316780a */ /* 0x000fca0003803000 */
[----:B-----5:R-:W-:Y:S01]  /*0450*/  FMUL R21, R5, R22 ;  /* 0x0000001605157220 */ /* 0x020fe20000400000 */
[----:B-1----:R-:W-:-:S04]  /*0460*/  IMAD R19, R12, UR4, R7 ;  /* 0x000000040c137c24 */ /* 0x002fc8000f8e0207 */
[----:B0-----:R-:W-:-:S05]  /*0470*/  IMAD.WIDE R14, R19, 0x4, R14 ;  /* 0x00000004130e7825 */ /* 0x001fca00078e020e */
[----:B------:R0:W-:Y:S01]  /*0480*/  REDG.E.ADD.F32.FTZ.RN.STRONG.GPU desc[UR6][R14.64], R21 ;  /* 0x000000150e0079a6 */ /* 0x0001e2000c12f306 */
[----:B--2---:R-:W-:Y:S01]  /*0490*/  IMAD.WIDE R16, R19, 0x4, R16 ;  /* 0x0000000413107825 */ /* 0x004fe200078e0210 */
[----:B------:R-:W-:-:S04]  /*04a0*/  MOV R19, R6 ;  /* 0x0000000600137202 */ /* 0x000fc80000000f00 */
[----:B------:R0:W-:Y:S01]  /*04b0*/  REDG.E.ADD.F32.FTZ.RN.STRONG.GPU desc[UR6][R16.64], RZ ;  /* 0x000000ff100079a6 */ /* 0x0001e2000c12f306 */
[----:B------:R-:W-:Y:S05]  /*04c0*/  @!P1 BRA `(.L_x_3) ;  /* 0x0000000000389947 */ /* 0x000fea0003800000 */
[----:B------:R-:W-:Y:S01]  /*04d0*/  FADD R19, R13, R20 ;  /* 0x000000140d137221 */ /* 0x000fe20000000000 */
[----:B------:R-:W-:-:S04]  /*04e0*/  ISETP.NE.AND P1, PT, R11, 0x2, PT ;  /* 0x000000020b00780c */ /* 0x000fc80003f25270 */
[----:B------:R-:W-:-:S05]  /*04f0*/  FSET.BF.LE.AND R22, R19, 2.25, PT ;  /* 0x401000001316780a */ /* 0x000fca0003803000 */
[----:B0-----:R-:W-:Y:S01]  /*0500*/  FMUL R21, R5, R22 ;  /* 0x0000001605157220 */ /* 0x001fe20000400000 */
[----:B------:R-:W-:-:S04]  /*0510*/  MOV R19, R8 ;  /* 0x0000000800137202 */ /* 0x000fc80000000f00 */
[----:B------:R1:W-:Y:S04]  /*0520*/  REDG.E.ADD.F32.FTZ.RN.STRONG.GPU desc[UR6][R14.64+0x4], R21 ;  /* 0x000004150e0079a6 */ /* 0x0003e8000c12f306 */
[----:B------:R1:W-:Y:S01]  /*0530*/  REDG.E.ADD.F32.FTZ.RN.STRONG.GPU desc[UR6][R16.64+0x4], RZ ;  /* 0x000004ff100079a6 */ /* 0x0003e2000c12f306 */
[----:B------:R-:W-:Y:S05]  /*0540*/  @!P1 BRA `(.L_x_3) ;  /* 0x0000000000189947 */ /* 0x000fea0003800000 */
[----:B------:R-:W-:-:S05]  /*0550*/  FADD R19, R18, R20 ;  /* 0x0000001412137221 */ /* 0x000fca0000000000 */
[----:B------:R-:W-:-:S05]  /*0560*/  FSET.BF.LE.AND R22, R19, 2.25, PT ;  /* 0x401000001316780a */ /* 0x000fca0003803000 */
[----:B-1----:R-:W-:-:S05]  /*0570*/  FMUL R21, R5, R22 ;  /* 0x0000001605157220 */ /* 0x002fca0000400000 */
[----:B------:R2:W-:Y:S04]  /*0580*/  REDG.E.ADD.F32.FTZ.RN.STRONG.GPU desc[UR6][R14.64+0x8], R21 ;  /* 0x000008150e0079a6 */ /* 0x0005e8000c12f306 */
[----:B------:R2:W-:Y:S01]  /*0590*/  REDG.E.ADD.F32.FTZ.RN.STRONG.GPU desc[UR6][R16.64+0x8], RZ ;  /* 0x000008ff100079a6 */ /* 0x0005e2000c12f306 */
[----:B------:R-:W-:-:S07]  /*05a0*/  IADD3 R19, PT, PT, R7, 0x3, RZ ;  /* 0x0000000307137810 */ /* 0x000fce0007ffe0ff */
.L_x_3:
[----:B------:R-:W-:Y:S05]  /*05b0*/  BSYNC.RECONVERGENT B1 ;  /* 0x0000000000017941 */ /* 0x000fea0003800200 */
.L_x_2:
[----:B------:R-:W-:Y:S05]  /*05c0*/  @!P0 BRA `(.L_x_1) ;  /* 0x0000000000a48947 */ /* 0x000fea0003800000 */
[----:B------:R-:W0:Y:S02]  /*05d0*/  LDCU UR4, c[0x0][0x3a0] ;  /* 0x00007400ff0477ac */ /* 0x000e240008000800 */
[----:B012---:R-:W-:-:S07]  /*05e0*/  IMAD R21, R12, UR4, R19 ;  /* 0x000000040c157c24 */ /* 0x007fce000f8e0213 */
.L_x_4:
[----:B---3--:R-:W-:Y:S01]  /*05f0*/  I2FP.F32.U32 R17, R19 ;  /* 0x0000001300117245 */ /* 0x008fe20000201000 */
[----:B------:R-:W0:Y:S01]  /*0600*/  LDC.64 R14, c[0x0][0x390] ;  /* 0x0000e400ff0e7b82 */ /* 0x000e220000000a00 */
[----:B------:R-:W-:-:S03]  /*0610*/  IADD3 R22, PT, PT, R19, 0x1, RZ ;  /* 0x0000000113167810 */ /* 0x000fc60007ffe0ff */
[----:B------:R-:W-:-:S04]  /*0620*/  FFMA R17, R2, 0.5, -R17 ;  /* 0x3f00000002117823 */ /* 0x000fc80000000811 */
[----:B------:R-:W-:-:S05]  /*0630*/  FFMA R17, R17, R17, R20 ;  /* 0x0000001111117223 */ /* 0x000fca0000000014 */
[----:B------:R-:W-:Y:S01]  /*0640*/  FSET.BF.LE.AND R16, R17, 2.25, PT ;  /* 0x401000001110780a */ /* 0x000fe20003803000 */
[----:B------:R-:W-:-:S04]  /*0650*/  VIADD R24, R19, 0x2 ;  /* 0x0000000213187836 */ /* 0x000fc80000000000 */
[----:B-----5:R-:W-:Y:S02]  /*0660*/  FMUL R23, R5, R16 ;  /* 0x0000001005177220 */ /* 0x020fe40000400000 */
[----:B------:R-:W1:Y:S01]  /*0670*/  LDC.64 R16, c[0x0][0x398] ;  /* 0x0000e600ff107b82 */ /* 0x000e620000000a00 */
[----:B------:R-:W-:Y:S02]  /*0680*/  IADD3 R26, PT, PT, R19, 0x3, RZ ;  /* 0x00000003131a7810 */ /* 0x000fe40007ffe0ff */
[----:B------:R-:W-:Y:S01]  /*0690*/  I2FP.F32.U32 R25, R22 ;  /* 0x0000001600197245 */ /* 0x000fe20000201000 */
[----:B0-----:R-:W-:Y:S01]  /*06a0*/  IMAD.WIDE R14, R21, 0x4, R14 ;  /* 0x00000004150e7825 */ /* 0x001fe200078e020e */
[----:B------:R-:W-:Y:S02]  /*06b0*/  I2FP.F32.U32 R27, R24 ;  /* 0x00000018001b7245 */ /* 0x000fe40000201000 */
[----:B------:R-:W-:Y:S01]  /*06c0*/  I2FP.F32.U32 R29, R26 ;  /* 0x0000001a001d7245 */ /* 0x000fe20000201000 */
[C---:B------:R-:W-:Y:S01]  /*06d0*/  FFMA R25, R2.reuse, 0.5, -R25 ;  /* 0x3f00000002197823 */ /* 0x040fe20000000819 */
[----:B------:R-:W-:Y:S01]  /*06e0*/  IADD3 R19, PT, PT, R19, 0x4, RZ ;  /* 0x0000000413137810 */ /* 0x000fe20007ffe0ff */
[C---:B------:R-:W-:Y:S01]  /*06f0*/  FFMA R27, R2.reuse, 0.5, -R27 ;  /* 0x3f000000021b7823 */ /* 0x040fe2000000081b */
[----:B------:R0:W-:Y:S01]  /*0700*/  REDG.E.ADD.F32.FTZ.RN.STRONG.GPU desc[UR6][R14.64], R23 ;  /* 0x000000170e0079a6 */ /* 0x0001e2000c12f306 */
[----:B------:R-:W-:Y:S01]  /*0710*/  FFMA R29, R2, 0.5, -R29 ;  /* 0x3f000000021d7823 */ /* 0x000fe2000000081d */
[--C-:B------:R-:W-:Y:S01]  /*0720*/  FFMA R25, R25, R25, R20.reuse ;  /* 0x0000001919197223 */ /* 0x100fe20000000014 */
[----:B------:R-:W-:-:S02]  /*0730*/  FFMA R27, R27, R27, R20 ;  /* 0x0000001b1b1b7223 */ /* 0x000fc40000000014 */
[----:B------:R-:W-:Y:S02]  /*0740*/  FFMA R29, R29, R29, R20 ;  /* 0x0000001d1d1d7223 */ /* 0x000fe40000000014 */
[----:B------:R-:W-:Y:S02]  /*0750*/  FSET.BF.LE.AND R22, R25, 2.25, PT ;  /* 0x401000001916780a */ /* 0x000fe40003803000 */
[----:B------:R-:W-:Y:S02]  /*0760*/  FSET.BF.LE.AND R24, R27, 2.25, PT ;  /* 0x401000001b18780a */ /* 0x000fe40003803000 */
[----:B------:R-:W-:Y:S01]  /*0770*/  ISETP.NE.AND P1, PT, R19, R10, PT ;  /* 0x0000000a1300720c */ /* 0x000fe20003f25270 */
[----:B0-----:R-:W-:Y:S01]  /*0780*/  FMUL R23, R5, R22 ;  /* 0x0000001605177220 */ /* 0x001fe20000400000 */
[----:B------:R-:W-:Y:S01]  /*0790*/  FSET.BF.LE.AND R26, R29, 2.25, PT ;  /* 0x401000001d1a780a */ /* 0x000fe20003803000 */
[----:B-1----:R-:W-:-:S04]  /*07a0*/  IMAD.WIDE R16, R21, 0x4, R16 ;  /* 0x0000000415107825 */ /* 0x002fc800078e0210 */
[C---:B------:R-:W-:Y:S01]  /*07b0*/  FMUL R25, R5.reuse, R24 ;  /* 0x0000001805197220 */ /* 0x040fe20000400000 */
[----:B------:R-:W-:Y:S01]  /*07c0*/  FMUL R27, R5, R26 ;  /* 0x0000001a051b7220 */ /* 0x000fe20000400000 */
[----:B------:R3:W-:Y:S04]  /*07d0*/  REDG.E.ADD.F32.FTZ.RN.STRONG.GPU desc[UR6][R16.64], RZ ;  /* 0x000000ff100079a6 */ /* 0x0007e8000c12f306 */
[----:B------:R3:W-:Y:S04]  /*07e0*/  REDG.E.ADD.F32.FTZ.RN.STRONG.GPU desc[UR6][R14.64+0x4], R23 ;  /* 0x000004170e0079a6 */ /* 0x0007e8000c12f306 */
[----:B------:R3:W-:Y:S04]  /*07f0*/  REDG.E.ADD.F32.FTZ.RN.STRONG.GPU desc[UR6][R16.64+0x4], RZ ;  /* 0x000004ff100079a6 */ /* 0x0007e8000c12f306 */
[----:B------:R3:W-:Y:S04]  /*0800*/  REDG.E.ADD.F32.FTZ.RN.STRONG.GPU desc[UR6][R14.64+0x8], R25 ;  /* 0x000008190e0079a6 */ /* 0x0007e8000c12f306 */
[----:B------:R3:W-:Y:S04]  /*0810*/  REDG.E.ADD.F32.FTZ.RN.STRONG.GPU desc[UR6][R16.64+0x8], RZ ;  /* 0x000008ff100079a6 */ /* 0x0007e8000c12f306 */
[----:B------:R3:W-:Y:S01]  /*0820*/  REDG.E.ADD.F32.FTZ.RN.STRONG.GPU desc[UR6][R14.64+0xc], R27 ;  /* 0x00000c1b0e0079a6 */ /* 0x0007e2000c12f306 */
[----:B------:R-:W-:-:S03]  /*0830*/  IADD3 R21, PT, PT, R21, 0x4, RZ ;  /* 0x0000000415157810 */ /* 0x000fc60007ffe0ff */
[----:B------:R3:W-:Y:S01]  /*0840*/  REDG.E.ADD.F32.FTZ.RN.STRONG.GPU desc[UR6][R16.64+0xc], RZ ;  /* 0x00000cff100079a6 */ /* 0x0007e2000c12f306 */
[----:B------:R-:W-:Y:S05]  /*0850*/  @P1 BRA `(.L_x_4) ;  /* 0xfffffffc00641947 */ /* 0x000fea000383ffff */
.L_x_1:
[----:B------:R-:W-:Y:S05]  /*0860*/  BSYNC.RECONVERGENT B0 ;  /* 0x0000000000007941 */ /* 0x000fea0003800200 */
.L_x_0:
[C---:B------:R-:W-:Y:S02]  /*0870*/  ISETP.NE.AND P1, PT, R12.reuse, R3, PT ;  /* 0x000000030c00720c */ /* 0x040fe40003f25270 */
[----:B------:R-:W-:-:S11]  /*0880*/  IADD3 R12, PT, PT, R12, 0x1, RZ ;  /* 0x000000010c0c7810 */ /* 0x000fd60007ffe0ff */
[----:B------:R-:W-:Y:S05]  /*0890*/  @P1 BRA `(.L_x_5) ;  /* 0xfffffff800ac1947 */ /* 0x000fea000383ffff */
[----:B------:R-:W-:Y:S05]  /*08a0*/  EXIT ;  /* 0x000000000000794d */ /* 0x000fea0003800000 */
.L_x_6:
[----:B------:R-:W-:-:S00]  /*08b0*/  BRA `(.L_x_6) ;  /* 0xfffffffc00fc7947 */ /* 0x000fc0000383ffff */
[----:B------:R-:W-:-:S00]  /*08c0*/  NOP ;  /* 0x0000000000007918 */ /* 0x000fc00000000000 */
        /* <DEDUP_REMOVED lines=11> */
.L_x_7:


//--------------------- .nv.shared.reserved.0     --------------------------
	.section	.nv.shared.reserved.0,"aw",@nobits
	.weak		__nv_reservedSMEM_offset_0_alias
	.size		__nv_reservedSMEM_offset_0_alias, 0, 64
	.other		__nv_reservedSMEM_offset_0_alias,@"STO_CUDA_RESERVED_SHARED STV_DEFAULT"
__nv_reservedSMEM_offset_0_alias:
	.zero		0
	.zero		64


//--------------------- .nv.constant0._Z11gridSamplesPK6float2PKfPfS4_i --------------------------
	.section	.nv.constant0._Z11gridSamplesPK6float2PKfPfS4_i,"a",@progbits
	.sectionflags	@""
	.align	4
.nv.constant0._Z11gridSamplesPK6float2PKfPfS4_i:
	.zero		932


//--------------------- SYMBOLS --------------------------

	.type		.nv.reservedSmem.offset0,@object
	.size		.nv.reservedSmem.offset0,0x4
